	.headerflags	@"EF_CUDA_TEXMODE_UNIFIED EF_CUDA_64BIT_ADDRESS EF_CUDA_ACCELERATORS EF_CUDA_SM90 EF_CUDA_VIRTUAL_SM(EF_CUDA_SM90)"
	.elftype	@"ET_EXEC"


//--------------------- .nv.info                  --------------------------
	.section	.nv.info,"",@"SHT_CUDA_INFO"
	.align	4


	//----- nvinfo : EIATTR_REGCOUNT
	.align		4
        /*0000*/ 	.byte	0x04, 0x2f
        /*0002*/ 	.short	(.L_3 - .L_2)
	.align		4
.L_2:
        /*0004*/ 	.word	index@(triton_poi_fused__native_batch_norm_legit_no_training_add_relu_10)
        /*0008*/ 	.word	0x00000020


	//----- nvinfo : EIATTR_MIN_STACK_SIZE
	.align		4
.L_3:
        /*000c*/ 	.byte	0x04, 0x12
        /*000e*/ 	.short	(.L_5 - .L_4)
	.align		4
.L_4:
        /*0010*/ 	.word	index@(triton_poi_fused__native_batch_norm_legit_no_training_add_relu_10)
        /*0014*/ 	.word	0x00000000


	//----- nvinfo : EIATTR_FRAME_SIZE
	.align		4
.L_5:
        /*0018*/ 	.byte	0x04, 0x11
        /*001a*/ 	.short	(.L_7 - .L_6)
	.align		4
.L_6:
        /*001c*/ 	.word	index@(triton_poi_fused__native_batch_norm_legit_no_training_add_relu_10)
        /*0020*/ 	.word	0x00000000


	//----- nvinfo : EIATTR_MIN_STACK_SIZE
	.align		4
.L_7:
        /*0024*/ 	.byte	0x04, 0x12
        /*0026*/ 	.short	(.L_9 - .L_8)
	.align		4
.L_8:
        /*0028*/ 	.word	index@(triton_poi_fused__native_batch_norm_legit_no_training_add_relu_10)
        /*002c*/ 	.word	0x00000000
.L_9:


//--------------------- .nv.info.triton_poi_fused__native_batch_norm_legit_no_training_add_relu_10 --------------------------
	.section	.nv.info.triton_poi_fused__native_batch_norm_legit_no_training_add_relu_10,"",@"SHT_CUDA_INFO"
	.sectionflags	@""
	.align	4


	//----- nvinfo : EIATTR_CUDA_API_VERSION
	.align		4
        /*0000*/ 	.byte	0x04, 0x37
        /*0002*/ 	.short	(.L_11 - .L_10)
.L_10:
        /*0004*/ 	.word	0x0000007c


	//----- nvinfo : EIATTR_KPARAM_INFO
	.align		4
.L_11:
        /*0008*/ 	.byte	0x04, 0x17
        /*000a*/ 	.short	(.L_13 - .L_12)
.L_12:
        /*000c*/ 	.word	0x00000000
        /*0010*/ 	.short	0x0004
        /*0012*/ 	.short	0x0020
        /*0014*/ 	.byte	0x00, 0xf0, 0x11, 0x00


	//----- nvinfo : EIATTR_KPARAM_INFO
	.align		4
.L_13:
        /*0018*/ 	.byte	0x04, 0x17
        /*001a*/ 	.short	(.L_15 - .L_14)
.L_14:
        /*001c*/ 	.word	0x00000000
        /*0020*/ 	.short	0x0003
        /*0022*/ 	.short	0x0018
        /*0024*/ 	.byte	0x00, 0xf4, 0x21, 0x00


	//----- nvinfo : EIATTR_KPARAM_INFO
	.align		4
.L_15:
        /*0028*/ 	.byte	0x04, 0x17
        /*002a*/ 	.short	(.L_17 - .L_16)
.L_16:
        /*002c*/ 	.word	0x00000000
        /*0030*/ 	.short	0x0002
        /*0032*/ 	.short	0x0010
        /*0034*/ 	.byte	0x00, 0xf4, 0x21, 0x00


	//----- nvinfo : EIATTR_KPARAM_INFO
	.align		4
.L_17:
        /*0038*/ 	.byte	0x04, 0x17
        /*003a*/ 	.short	(.L_19 - .L_18)
.L_18:
        /*003c*/ 	.word	0x00000000
        /*0040*/ 	.short	0x0001
        /*0042*/ 	.short	0x0008
        /*0044*/ 	.byte	0x00, 0xf4, 0x21, 0x00


	//----- nvinfo : EIATTR_KPARAM_INFO
	.align		4
.L_19:
        /*0048*/ 	.byte	0x04, 0x17
        /*004a*/ 	.short	(.L_21 - .L_20)
.L_20:
        /*004c*/ 	.word	0x00000000
        /*0050*/ 	.short	0x0000
        /*0052*/ 	.short	0x0000
        /*0054*/ 	.byte	0x00, 0xf4, 0x21, 0x00


	//----- nvinfo : EIATTR_SPARSE_MMA_MASK
	.align		4
.L_21:
        /*0058*/ 	.byte	0x03, 0x50
        /*005a*/ 	.short	0x0000


	//----- nvinfo : EIATTR_MAXREG_COUNT
	.align		4
        /*005c*/ 	.byte	0x03, 0x1b
        /*005e*/ 	.short	0x00ff


	//----- nvinfo : EIATTR_EXIT_INSTR_OFFSETS
	.align		4
        /*0060*/ 	.byte	0x04, 0x1c
        /*0062*/ 	.short	(.L_23 - .L_22)


	//   ....[0]....
.L_22:
        /*0064*/ 	.word	0x000006d0


	//----- nvinfo : EIATTR_REQNTID
	.align		4
.L_23:
        /*0068*/ 	.byte	0x04, 0x10
        /*006a*/ 	.short	(.L_25 - .L_24)
.L_24:
        /*006c*/ 	.word	0x00000080
        /*0070*/ 	.word	0x00000001
        /*0074*/ 	.word	0x00000001


	//----- nvinfo : EIATTR_CBANK_PARAM_SIZE
	.align		4
.L_25:
        /*0078*/ 	.byte	0x03, 0x19
        /*007a*/ 	.short	0x0024


	//----- nvinfo : EIATTR_PARAM_CBANK
	.align		4
        /*007c*/ 	.byte	0x04, 0x0a
        /*007e*/ 	.short	(.L_27 - .L_26)
	.align		4
.L_26:
        /*0080*/ 	.word	index@(.nv.constant0.triton_poi_fused__native_batch_norm_legit_no_training_add_relu_10)
        /*0084*/ 	.short	0x0210
        /*0086*/ 	.short	0x0024


	//----- nvinfo : EIATTR_SW_WAR
	.align		4
.L_27:
        /*0088*/ 	.byte	0x04, 0x36
        /*008a*/ 	.short	(.L_29 - .L_28)
.L_28:
        /*008c*/ 	.word	0x00000008
.L_29:


//--------------------- .nv.callgraph             --------------------------
	.section	.nv.callgraph,"",@"SHT_CUDA_CALLGRAPH"
	.align	4
	.sectionentsize	8
	.align		4
        /*0000*/ 	.word	0x00000000
	.align		4
        /*0004*/ 	.word	0xffffffff
	.align		4
        /*0008*/ 	.word	0x00000000
	.align		4
        /*000c*/ 	.word	0xfffffffe
	.align		4
        /*0010*/ 	.word	0x00000000
	.align		4
        /*0014*/ 	.word	0xfffffffd
	.align		4
        /*0018*/ 	.word	0x00000000
	.align		4
        /*001c*/ 	.word	0xfffffffc


//--------------------- .nv.constant4             --------------------------
	.section	.nv.constant4,"a",@progbits
	.align	8
	.align		8
.nv.constant4:
        /*0000*/ 	.dword	_$_str
	.align		8
        /*0008*/ 	.dword	_$_str_$_2


//--------------------- .text.triton_poi_fused__native_batch_norm_legit_no_training_add_relu_10 --------------------------
	.section	.text.triton_poi_fused__native_batch_norm_legit_no_training_add_relu_10,"ax",@progbits
	.align	128
        .global         triton_poi_fused__native_batch_norm_legit_no_training_add_relu_10
        .type           triton_poi_fused__native_batch_norm_legit_no_training_add_relu_10,@function
        .size           triton_poi_fused__native_batch_norm_legit_no_training_add_relu_10,(.L_x_1 - triton_poi_fused__native_batch_norm_legit_no_training_add_relu_10)
        .other          triton_poi_fused__native_batch_norm_legit_no_training_add_relu_10,@"STO_CUDA_ENTRY STV_DEFAULT"
triton_poi_fused__native_batch_norm_legit_no_training_add_relu_10:
.text.triton_poi_fused__native_batch_norm_legit_no_training_add_relu_10:
[----:B------:R-:W-:Y:S01]  /*0000*/  LDC R1, c[0x0][0x28] ;  /* 0x00000a00ff017b82 */ /* 0x000fe20000000800 */
[----:B------:R-:W1:Y:S07]  /*0010*/  S2R R0, SR_TID.X ;  /* 0x0000000000007919 */ /* 0x000e6e0000002100 */
[----:B------:R-:W2:Y:S01]  /*0020*/  LDC.64 R4, c[0x0][0x228] ;  /* 0x00008a00ff047b82 */ /* 0x000ea20000000a00 */
[----:B------:R-:W-:Y:S01]  /*0030*/  ULDC.64 UR4, c[0x0][0x208] ;  /* 0x0000820000047ab9 */ /* 0x000fe20000000a00 */
[----:B------:R-:W3:Y:S06]  /*0040*/  S2R R9, SR_CTAID.X ;  /* 0x0000000000097919 */ /* 0x000eec0000002500 */
[----:B------:R-:W4:Y:S08]  /*0050*/  LDC.64 R28, c[0x0][0x218] ;  /* 0x00008600ff1c7b82 */ /* 0x000f300000000a00 */
[----:B------:R-:W5:Y:S01]  /*0060*/  LDC.64 R24, c[0x0][0x220] ;  /* 0x00008800ff187b82 */ /* 0x000f620000000a00 */
[----:B-1----:R-:W-:-:S02]  /*0070*/  SHF.L.U32 R0, R0, 0x2, RZ ;  /* 0x0000000200007819 */ /* 0x002fc400000006ff */
[----:B---3--:R-:W-:Y:S02]  /*0080*/  SHF.R.S32.HI R2, RZ, 0x15, R9 ;  /* 0x00000015ff027819 */ /* 0x008fe40000011409 */
[----:B------:R-:W-:Y:S02]  /*0090*/  LOP3.LUT R0, R0, 0x1fc, RZ, 0xc0, !PT ;  /* 0x000001fc00007812 */ /* 0x000fe400078ec0ff */
[----:B------:R-:W-:Y:S02]  /*00a0*/  SGXT R2, R2, 0x1 ;  /* 0x000000010202781a */ /* 0x000fe40000000200 */
[----:B------:R-:W-:-:S04]  /*00b0*/  LEA R9, R9, R0, 0xa ;  /* 0x0000000009097211 */ /* 0x000fc800078e50ff */
[----:B------:R-:W-:-:S04]  /*00c0*/  LEA.HI R2, R2, R9, RZ, 0x6 ;  /* 0x0000000902027211 */ /* 0x000fc800078f30ff */
[----:B------:R-:W-:Y:S02]  /*00d0*/  LOP3.LUT R0, R2, 0xffffffc0, RZ, 0xc0, !PT ;  /* 0xffffffc002007812 */ /* 0x000fe400078ec0ff */
[----:B------:R-:W1:Y:S02]  /*00e0*/  LDC.64 R2, c[0x0][0x210] ;  /* 0x00008400ff027b82 */ /* 0x000e640000000a00 */
[----:B------:R-:W-:-:S05]  /*00f0*/  IADD3 R0, R9, -R0, RZ ;  /* 0x8000000009007210 */ /* 0x000fca0007ffe0ff */
[----:B--2---:R-:W-:-:S06]  /*0100*/  IMAD.WIDE R4, R0, 0x4, R4 ;  /* 0x0000000400047825 */ /* 0x004fcc00078e0204 */
[----:B------:R-:W2:Y:S01]  /*0110*/  LDG.E.EL.128 R4, desc[UR4][R4.64] ;  /* 0x0000000404047981 */ /* 0x000ea2000c2e1d00 */
[----:B----4-:R-:W-:-:S05]  /*0120*/  IMAD.WIDE R28, R9, 0x4, R28 ;  /* 0x00000004091c7825 */ /* 0x010fca00078e021c */
[----:B------:R-:W3:Y:S01]  /*0130*/  LDG.E.128 R12, desc[UR4][R28.64] ;  /* 0x000000041c0c7981 */ /* 0x000ee2000c1e1d00 */
[----:B-1----:R-:W-:-:S03]  /*0140*/  IMAD.WIDE R2, R9, 0x4, R2 ;  /* 0x0000000409027825 */ /* 0x002fc600078e0202 */
[----:B------:R1:W4:Y:S04]  /*0150*/  LDG.E.128 R20, desc[UR4][R28.64+0x800] ;  /* 0x000800041c147981 */ /* 0x000328000c1e1d00 */
[----:B------:R-:W3:Y:S01]  /*0160*/  LDG.E.128 R8, desc[UR4][R2.64] ;  /* 0x0000000402087981 */ /* 0x000ee2000c1e1d00 */
[----:B-----5:R-:W-:-:S03]  /*0170*/  IMAD.WIDE R24, R0, 0x4, R24 ;  /* 0x0000000400187825 */ /* 0x020fc600078e0218 */
[----:B------:R-:W4:Y:S04]  /*0180*/  LDG.E.128 R16, desc[UR4][R2.64+0x800] ;  /* 0x0008000402107981 */ /* 0x000f28000c1e1d00 */
[----:B------:R-:W5:Y:S01]  /*0190*/  LDG.E.EL.128 R24, desc[UR4][R24.64] ;  /* 0x0000000418187981 */ /* 0x000f62000c2e1d00 */
[----:B--2---:R-:W-:Y:S01]  /*01a0*/  FADD R0, R4, 9.9999997473787516356e-06 ;  /* 0x3727c5ac04007421 */ /* 0x004fe20000000000 */
[----:B------:R-:W-:Y:S01]  /*01b0*/  FADD R4, R5, 9.9999997473787516356e-06 ;  /* 0x3727c5ac05047421 */ /* 0x000fe20000000000 */
[----:B------:R-:W-:-:S04]  /*01c0*/  FADD R5, R6, 9.9999997473787516356e-06 ;  /* 0x3727c5ac06057421 */ /* 0x000fc80000000000 */
[----:B------:R-:W2:Y:S01]  /*01d0*/  MUFU.SQRT R0, R0 ;  /* 0x0000000000007308 */ /* 0x000ea20000002000 */
[----:B------:R-:W-:-:S07]  /*01e0*/  FADD R6, R7, 9.9999997473787516356e-06 ;  /* 0x3727c5ac07067421 */ /* 0x000fce0000000000 */
[----:B------:R-:W1:Y:S01]  /*01f0*/  MUFU.SQRT R6, R6 ;  /* 0x0000000600067308 */ /* 0x000e620000002000 */
[----:B---3--:R-:W-:Y:S01]  /*0200*/  FADD R7, R8, R12 ;  /* 0x0000000c08077221 */ /* 0x008fe20000000000 */
[----:B------:R-:W-:Y:S01]  /*0210*/  FADD R8, R9, R13 ;  /* 0x0000000d09087221 */ /* 0x000fe20000000000 */
[----:B------:R-:W-:Y:S01]  /*0220*/  HFMA2.MMA R9, -RZ, RZ, 1.625, 0 ;  /* 0x3e800000ff097435 */ /* 0x000fe200000001ff */
[----:B--2---:R-:W-:-:S04]  /*0230*/  FSETP.GT.AND P6, PT, R0, 8.50705917302346158658e+37, PT ;  /* 0x7e8000000000780b */ /* 0x004fc80003fc4000 */
[----:B------:R-:W2:Y:S08]  /*0240*/  MUFU.SQRT R4, R4 ;  /* 0x0000000400047308 */ /* 0x000eb00000002000 */
[----:B------:R-:W3:Y:S01]  /*0250*/  MUFU.SQRT R5, R5 ;  /* 0x0000000500057308 */ /* 0x000ee20000002000 */
[----:B01----:R-:W-:Y:S02]  /*0260*/  FSETP.GT.AND P3, PT, R6, 8.50705917302346158658e+37, PT ;  /* 0x7e8000000600780b */ /* 0x003fe40003f64000 */
[C---:B------:R-:W-:Y:S01]  /*0270*/  FSETP.GEU.AND P2, PT, R0.reuse, 1.175494350822287508e-38, PT ;  /* 0x008000000000780b */ /* 0x040fe20003f4e000 */
[----:B------:R-:W-:Y:S01]  /*0280*/  @P6 FMUL R0, R0, 0.25 ;  /* 0x3e80000000006820 */ /* 0x000fe20000400000 */
[----:B------:R-:W-:-:S02]  /*0290*/  FSEL R13, R9, 1, P6 ;  /* 0x3f800000090d7808 */ /* 0x000fc40003000000 */
[----:B------:R-:W-:Y:S02]  /*02a0*/  FSETP.GEU.AND P6, PT, R6, 1.175494350822287508e-38, PT ;  /* 0x008000000600780b */ /* 0x000fe40003fce000 */
[C---:B--2---:R-:W-:Y:S02]  /*02b0*/  FSETP.GT.AND P5, PT, R4.reuse, 8.50705917302346158658e+37, PT ;  /* 0x7e8000000400780b */ /* 0x044fe40003fa4000 */
[----:B------:R-:W-:Y:S02]  /*02c0*/  FSETP.GEU.AND P1, PT, R4, 1.175494350822287508e-38, PT ;  /* 0x008000000400780b */ /* 0x000fe40003f2e000 */
[C---:B---3--:R-:W-:Y:S02]  /*02d0*/  FSETP.GT.AND P4, PT, R5.reuse, 8.50705917302346158658e+37, PT ;  /* 0x7e8000000500780b */ /* 0x048fe40003f84000 */
[----:B------:R-:W-:Y:S01]  /*02e0*/  FSETP.GEU.AND P0, PT, R5, 1.175494350822287508e-38, PT ;  /* 0x008000000500780b */ /* 0x000fe20003f0e000 */
[----:B------:R-:W-:Y:S01]  /*02f0*/  @P3 FMUL R6, R6, 0.25 ;  /* 0x3e80000006063820 */ /* 0x000fe20000400000 */
[----:B------:R-:W-:-:S03]  /*0300*/  FADD R29, R10, R14 ;  /* 0x0000000e0a1d7221 */ /* 0x000fc60000000000 */
[----:B------:R-:W-:Y:S02]  /*0310*/  @!P6 FMUL R6, R6, 16777216 ;  /* 0x4b8000000606e820 */ /* 0x000fe40000400000 */
[----:B------:R-:W-:Y:S01]  /*0320*/  @P5 FMUL R4, R4, 0.25 ;  /* 0x3e80000004045820 */ /* 0x000fe20000400000 */
[----:B----4-:R-:W-:Y:S01]  /*0330*/  FADD R10, R19, R23 ;  /* 0x00000017130a7221 */ /* 0x010fe20000000000 */
[----:B------:R-:W-:Y:S02]  /*0340*/  FADD R12, R11, R15 ;  /* 0x0000000f0b0c7221 */ /* 0x000fe40000000000 */
[----:B------:R-:W-:Y:S01]  /*0350*/  @P4 FMUL R5, R5, 0.25 ;  /* 0x3e80000005054820 */ /* 0x000fe20000400000 */
[----:B------:R-:W-:Y:S01]  /*0360*/  @!P2 FMUL R0, R0, 16777216 ;  /* 0x4b8000000000a820 */ /* 0x000fe20000400000 */
[----:B------:R-:W-:Y:S01]  /*0370*/  @!P1 FMUL R4, R4, 16777216 ;  /* 0x4b80000004049820 */ /* 0x000fe20000400000 */
[----:B------:R-:W-:Y:S01]  /*0380*/  FADD R15, R18, R22 ;  /* 0x00000016120f7221 */ /* 0x000fe20000000000 */
[----:B------:R-:W-:Y:S01]  /*0390*/  @!P0 FMUL R5, R5, 16777216 ;  /* 0x4b80000005058820 */ /* 0x000fe20000400000 */
[----:B------:R-:W-:Y:S01]  /*03a0*/  FADD R11, R16, R20 ;  /* 0x00000014100b7221 */ /* 0x000fe20000000000 */
[----:B------:R-:W0:Y:S01]  /*03b0*/  MUFU.RCP R6, R6 ;  /* 0x0000000600067308 */ /* 0x000e220000001000 */
[C---:B-----5:R-:W-:Y:S01]  /*03c0*/  FADD R10, -R27.reuse, R10 ;  /* 0x0000000a1b0a7221 */ /* 0x060fe20000000100 */
[----:B------:R-:W-:Y:S01]  /*03d0*/  FADD R27, -R27, R12 ;  /* 0x0000000c1b1b7221 */ /* 0x000fe20000000100 */
[----:B------:R-:W-:Y:S01]  /*03e0*/  FADD R12, -R26, R15 ;  /* 0x0000000f1a0c7221 */ /* 0x000fe20000000100 */
[----:B------:R-:W-:Y:S01]  /*03f0*/  FADD R16, -R25, R8 ;  /* 0x0000000819107221 */ /* 0x000fe20000000100 */
[----:B------:R-:W-:Y:S01]  /*0400*/  FADD R15, -R24, R11 ;  /* 0x0000000b180f7221 */ /* 0x000fe20000000100 */
[----:B------:R-:W-:-:S02]  /*0410*/  FSEL R11, R9, 1, P5 ;  /* 0x3f800000090b7808 */ /* 0x000fc40002800000 */
[----:B------:R-:W1:Y:S01]  /*0420*/  MUFU.RCP R0, R0 ;  /* 0x0000000000007308 */ /* 0x000e620000001000 */
[C---:B------:R-:W-:Y:S02]  /*0430*/  FSEL R8, R9.reuse, 1, P4 ;  /* 0x3f80000009087808 */ /* 0x040fe40002000000 */
[----:B------:R-:W-:-:S05]  /*0440*/  FSEL R9, R9, 1, P3 ;  /* 0x3f80000009097808 */ /* 0x000fca0001800000 */
[----:B------:R-:W2:Y:S01]  /*0450*/  MUFU.RCP R4, R4 ;  /* 0x0000000400047308 */ /* 0x000ea20000001000 */
[----:B------:R-:W-:-:S07]  /*0460*/  @!P6 FMUL R9, R9, 16777216 ;  /* 0x4b8000000909e820 */ /* 0x000fce0000400000 */
[----:B------:R-:W3:Y:S01]  /*0470*/  MUFU.RCP R5, R5 ;  /* 0x0000000500057308 */ /* 0x000ee20000001000 */
[----:B0-----:R-:W-:Y:S01]  /*0480*/  FMUL R6, R6, R9 ;  /* 0x0000000906067220 */ /* 0x001fe20000400000 */
[----:B------:R-:W-:Y:S01]  /*0490*/  FADD R14, R17, R21 ;  /* 0x00000015110e7221 */ /* 0x000fe20000000000 */
[----:B------:R-:W-:Y:S01]  /*04a0*/  @!P2 FMUL R13, R13, 16777216 ;  /* 0x4b8000000d0da820 */ /* 0x000fe20000400000 */
[----:B------:R-:W-:Y:S01]  /*04b0*/  @!P1 FMUL R11, R11, 16777216 ;  /* 0x4b8000000b0b9820 */ /* 0x000fe20000400000 */
[----:B------:R-:W-:Y:S01]  /*04c0*/  @!P0 FMUL R8, R8, 16777216 ;  /* 0x4b80000008088820 */ /* 0x000fe20000400000 */
[----:B------:R-:W-:Y:S01]  /*04d0*/  FMUL R10, R6, R10 ;  /* 0x0000000a060a7220 */ /* 0x000fe20000400000 */
[----:B------:R-:W-:Y:S01]  /*04e0*/  FADD R29, -R26, R29 ;  /* 0x0000001d1a1d7221 */ /* 0x000fe20000000100 */
[----:B------:R-:W-:Y:S01]  /*04f0*/  FADD R14, -R25, R14 ;  /* 0x0000000e190e7221 */ /* 0x000fe20000000100 */
[----:B------:R-:W-:Y:S01]  /*0500*/  FADD R7, -R24, R7 ;  /* 0x0000000718077221 */ /* 0x000fe20000000100 */
[----:B-1----:R-:W-:Y:S01]  /*0510*/  FMUL R0, R0, R13 ;  /* 0x0000000d00007220 */ /* 0x002fe20000400000 */
[----:B--2---:R-:W-:Y:S01]  /*0520*/  FMUL R11, R4, R11 ;  /* 0x0000000b040b7220 */ /* 0x004fe20000400000 */
[----:B---3--:R-:W-:-:S02]  /*0530*/  FMUL R5, R5, R8 ;  /* 0x0000000805057220 */ /* 0x008fc40000400000 */
[C---:B------:R-:W-:Y:S01]  /*0540*/  FMUL R8, R0.reuse, R7 ;  /* 0x0000000700087220 */ /* 0x040fe20000400000 */
[----:B------:R-:W-:Y:S01]  /*0550*/  FMUL R15, R0, R15 ;  /* 0x0000000f000f7220 */ /* 0x000fe20000400000 */
[----:B------:R-:W-:Y:S01]  /*0560*/  FMUL R16, R11, R16 ;  /* 0x000000100b107220 */ /* 0x000fe20000400000 */
[----:B------:R-:W-:Y:S01]  /*0570*/  FMUL R12, R5, R12 ;  /* 0x0000000c050c7220 */ /* 0x000fe20000400000 */
[----:B------:R-:W-:Y:S01]  /*0580*/  FMUL R14, R11, R14 ;  /* 0x0000000e0b0e7220 */ /* 0x000fe20000400000 */
[----:B------:R-:W-:Y:S01]  /*0590*/  FMUL R29, R5, R29 ;  /* 0x0000001d051d7220 */ /* 0x000fe20000400000 */
[----:B------:R-:W-:Y:S01]  /*05a0*/  FMUL R27, R6, R27 ;  /* 0x0000001b061b7220 */ /* 0x000fe20000400000 */
[----:B------:R-:W-:Y:S02]  /*05b0*/  FSETP.GEU.AND P6, PT, R10, RZ, PT ;  /* 0x000000ff0a00720b */ /* 0x000fe40003fce000 */
[----:B------:R-:W-:Y:S02]  /*05c0*/  FSETP.GEU.AND P5, PT, R12, RZ, PT ;  /* 0x000000ff0c00720b */ /* 0x000fe40003fae000 */
[----:B------:R-:W-:-:S02]  /*05d0*/  SEL R7, R10, RZ, P6 ;  /* 0x000000ff0a077207 */ /* 0x000fc40003000000 */
[----:B------:R-:W-:Y:S02]  /*05e0*/  FSETP.GEU.AND P4, PT, R14, RZ, PT ;  /* 0x000000ff0e00720b */ /* 0x000fe40003f8e000 */
[----:B------:R-:W-:Y:S02]  /*05f0*/  FSETP.GEU.AND P0, PT, R15, RZ, PT ;  /* 0x000000ff0f00720b */ /* 0x000fe40003f0e000 */
[----:B------:R-:W-:Y:S02]  /*0600*/  FSETP.GEU.AND P3, PT, R29, RZ, PT ;  /* 0x000000ff1d00720b */ /* 0x000fe40003f6e000 */
[----:B------:R-:W-:Y:S02]  /*0610*/  FSETP.GEU.AND P2, PT, R16, RZ, PT ;  /* 0x000000ff1000720b */ /* 0x000fe40003f4e000 */
[----:B------:R-:W-:Y:S02]  /*0620*/  FSETP.GEU.AND P1, PT, R8, RZ, PT ;  /* 0x000000ff0800720b */ /* 0x000fe40003f2e000 */
[----:B------:R-:W-:-:S02]  /*0630*/  FSETP.GEU.AND P6, PT, R27, RZ, PT ;  /* 0x000000ff1b00720b */ /* 0x000fc40003fce000 */
[----:B------:R-:W-:Y:S02]  /*0640*/  SEL R6, R12, RZ, P5 ;  /* 0x000000ff0c067207 */ /* 0x000fe40002800000 */
[----:B------:R-:W-:Y:S02]  /*0650*/  SEL R5, R14, RZ, P4 ;  /* 0x000000ff0e057207 */ /* 0x000fe40002000000 */
[----:B------:R-:W-:Y:S02]  /*0660*/  SEL R10, R29, RZ, P3 ;  /* 0x000000ff1d0a7207 */ /* 0x000fe40001800000 */
[----:B------:R-:W-:Y:S02]  /*0670*/  SEL R9, R16, RZ, P2 ;  /* 0x000000ff10097207 */ /* 0x000fe40001000000 */
[----:B------:R-:W-:Y:S02]  /*0680*/  SEL R8, R8, RZ, P1 ;  /* 0x000000ff08087207 */ /* 0x000fe40000800000 */
[----:B------:R-:W-:-:S02]  /*0690*/  SEL R11, R27, RZ, P6 ;  /* 0x000000ff1b0b7207 */ /* 0x000fc40003000000 */
[----:B------:R-:W-:-:S03]  /*06a0*/  SEL R4, R15, RZ, P0 ;  /* 0x000000ff0f047207 */ /* 0x000fc60000000000 */
[----:B------:R-:W-:Y:S04]  /*06b0*/  STG.E.128 desc[UR4][R2.64], R8 ;  /* 0x0000000802007986 */ /* 0x000fe8000c101d04 */
[----:B------:R-:W-:Y:S01]  /*06c0*/  STG.E.128 desc[UR4][R2.64+0x800], R4 ;  /* 0x0008000402007986 */ /* 0x000fe2000c101d04 */
[----:B------:R-:W-:Y:S05]  /*06d0*/  EXIT ;  /* 0x000000000000794d */ /* 0x000fea0003800000 */
.L_x_0:
[----:B------:R-:W-:-:S00]  /*06e0*/  BRA `(.L_x_0) ;  /* 0xfffffffc00fc7947 */ /* 0x000fc0000383ffff */
[----:B------:R-:W-:-:S00]  /*06f0*/  NOP ;  /* 0x0000000000007918 */ /* 0x000fc00000000000 */
        /* <DEDUP_REMOVED lines=8> */
.L_x_1:


//--------------------- .nv.global.init           --------------------------
	.section	.nv.global.init,"aw",@progbits
.nv.global.init:
	.type		_$_str,@object
	.size		_$_str,(_$_str_$_2 - _$_str)
_$_str:
        /*0000*/ 	.byte	0x5f, 0x5f, 0x43, 0x55, 0x44, 0x41, 0x5f, 0x46, 0x54, 0x5a, 0x00
	.type		_$_str_$_2,@object
	.size		_$_str_$_2,(.L_1 - _$_str_$_2)
_$_str_$_2:
        /*000b*/ 	.byte	0x5f, 0x5f, 0x43, 0x55, 0x44, 0x41, 0x5f, 0x50, 0x52, 0x45, 0x43, 0x5f, 0x53, 0x51, 0x52, 0x54
        /*001b*/ 	.byte	0x00
.L_1:


//--------------------- .nv.constant0.triton_poi_fused__native_batch_norm_legit_no_training_add_relu_10 --------------------------
	.section	.nv.constant0.triton_poi_fused__native_batch_norm_legit_no_training_add_relu_10,"a",@progbits
	.sectionflags	@""
	.align	4
.nv.constant0.triton_poi_fused__native_batch_norm_legit_no_training_add_relu_10:
	.zero		564
